//
// Generated by NVIDIA NVVM Compiler
//
// Compiler Build ID: CL-36424714
// Cuda compilation tools, release 13.0, V13.0.88
// Based on NVVM 20.0.0
//

.version 9.0
.target sm_100
.address_size 64

	// .globl	_Z5primeP4nums
// _ZZ10sum_primesP4numsPfiE1r has been demoted

.visible .entry _Z5primeP4nums(
	.param .u64 .ptr .align 1 _Z5primeP4nums_param_0
)
{
	.reg .pred 	%p<5>;
	.reg .b16 	%rs<3>;
	.reg .b32 	%r<10>;
	.reg .b32 	%f<3>;
	.reg .b64 	%rd<7>;

	ld.param.u64 	%rd2, [_Z5primeP4nums_param_0];
	cvta.to.global.u64 	%rd1, %rd2;
	mov.u32 	%r1, %tid.x;
	setp.lt.u32 	%p1, %r1, 2;
	@%p1 bra 	$L__BB0_3;
	cvt.rn.f32.u32 	%f1, %r1;
	sqrt.rn.f32 	%f2, %f1;
	cvt.rzi.s32.f32 	%r2, %f2;
	setp.lt.s32 	%p2, %r2, 2;
	@%p2 bra 	$L__BB0_7;
	mov.b32 	%r9, 2;
	bra.uni 	$L__BB0_5;
$L__BB0_3:
	mul.wide.u32 	%rd5, %r1, 8;
	add.s64 	%rd6, %rd1, %rd5;
	mov.b16 	%rs2, 0;
	st.global.u8 	[%rd6+4], %rs2;
	mov.b32 	%r8, 0;
	st.global.u32 	[%rd6], %r8;
	bra.uni 	$L__BB0_7;
$L__BB0_4:
	add.s32 	%r3, %r9, 1;
	setp.eq.s32 	%p4, %r9, %r2;
	mov.u32 	%r9, %r3;
	@%p4 bra 	$L__BB0_7;
$L__BB0_5:
	rem.u32 	%r6, %r1, %r9;
	setp.ne.s32 	%p3, %r6, 0;
	@%p3 bra 	$L__BB0_4;
	mul.wide.u32 	%rd3, %r1, 8;
	add.s64 	%rd4, %rd1, %rd3;
	mov.b16 	%rs1, 0;
	st.global.u8 	[%rd4+4], %rs1;
	mov.b32 	%r7, 0;
	st.global.u32 	[%rd4], %r7;
$L__BB0_7:
	ret;

}
	// .globl	_Z10sum_primesP4numsPfi
.visible .entry _Z10sum_primesP4numsPfi(
	.param .u64 .ptr .align 1 _Z10sum_primesP4numsPfi_param_0,
	.param .u64 .ptr .align 1 _Z10sum_primesP4numsPfi_param_1,
	.param .u32 _Z10sum_primesP4numsPfi_param_2
)
{
	.reg .pred 	%p<19>;
	.reg .b32 	%r<62>;
	.reg .b32 	%f<108>;
	.reg .b64 	%rd<20>;
	// demoted variable
	.shared .align 4 .b8 _ZZ10sum_primesP4numsPfiE1r[1024];
	ld.param.u64 	%rd9, [_Z10sum_primesP4numsPfi_param_0];
	ld.param.u64 	%rd8, [_Z10sum_primesP4numsPfi_param_1];
	ld.param.u32 	%r20, [_Z10sum_primesP4numsPfi_param_2];
	cvta.to.global.u64 	%rd1, %rd9;
	mov.u32 	%r1, %tid.x;
	setp.ge.s32 	%p1, %r1, %r20;
	mov.f32 	%f107, 0f00000000;
	@%p1 bra 	$L__BB1_13;
	not.b32 	%r21, %r1;
	add.s32 	%r22, %r20, %r21;
	shr.u32 	%r23, %r22, 8;
	add.s32 	%r2, %r23, 1;
	and.b32  	%r3, %r2, 15;
	setp.lt.u32 	%p2, %r22, 3840;
	mov.f32 	%f107, 0f00000000;
	mov.u32 	%r58, %r1;
	@%p2 bra 	$L__BB1_4;
	and.b32  	%r24, %r2, 33554416;
	neg.s32 	%r56, %r24;
	mul.wide.u32 	%rd10, %r1, 8;
	add.s64 	%rd11, %rd10, %rd1;
	add.s64 	%rd18, %rd11, 16384;
	mov.f32 	%f107, 0f00000000;
	mov.u32 	%r58, %r1;
$L__BB1_3:
	.pragma "nounroll";
	ld.global.u32 	%r25, [%rd18+-16384];
	cvt.rn.f32.s32 	%f18, %r25;
	add.f32 	%f19, %f107, %f18;
	ld.global.u32 	%r26, [%rd18+-14336];
	cvt.rn.f32.s32 	%f20, %r26;
	add.f32 	%f21, %f19, %f20;
	ld.global.u32 	%r27, [%rd18+-12288];
	cvt.rn.f32.s32 	%f22, %r27;
	add.f32 	%f23, %f21, %f22;
	ld.global.u32 	%r28, [%rd18+-10240];
	cvt.rn.f32.s32 	%f24, %r28;
	add.f32 	%f25, %f23, %f24;
	ld.global.u32 	%r29, [%rd18+-8192];
	cvt.rn.f32.s32 	%f26, %r29;
	add.f32 	%f27, %f25, %f26;
	ld.global.u32 	%r30, [%rd18+-6144];
	cvt.rn.f32.s32 	%f28, %r30;
	add.f32 	%f29, %f27, %f28;
	ld.global.u32 	%r31, [%rd18+-4096];
	cvt.rn.f32.s32 	%f30, %r31;
	add.f32 	%f31, %f29, %f30;
	ld.global.u32 	%r32, [%rd18+-2048];
	cvt.rn.f32.s32 	%f32, %r32;
	add.f32 	%f33, %f31, %f32;
	ld.global.u32 	%r33, [%rd18];
	cvt.rn.f32.s32 	%f34, %r33;
	add.f32 	%f35, %f33, %f34;
	ld.global.u32 	%r34, [%rd18+2048];
	cvt.rn.f32.s32 	%f36, %r34;
	add.f32 	%f37, %f35, %f36;
	ld.global.u32 	%r35, [%rd18+4096];
	cvt.rn.f32.s32 	%f38, %r35;
	add.f32 	%f39, %f37, %f38;
	ld.global.u32 	%r36, [%rd18+6144];
	cvt.rn.f32.s32 	%f40, %r36;
	add.f32 	%f41, %f39, %f40;
	ld.global.u32 	%r37, [%rd18+8192];
	cvt.rn.f32.s32 	%f42, %r37;
	add.f32 	%f43, %f41, %f42;
	ld.global.u32 	%r38, [%rd18+10240];
	cvt.rn.f32.s32 	%f44, %r38;
	add.f32 	%f45, %f43, %f44;
	ld.global.u32 	%r39, [%rd18+12288];
	cvt.rn.f32.s32 	%f46, %r39;
	add.f32 	%f47, %f45, %f46;
	ld.global.u32 	%r40, [%rd18+14336];
	cvt.rn.f32.s32 	%f48, %r40;
	add.f32 	%f107, %f47, %f48;
	add.s32 	%r58, %r58, 4096;
	add.s32 	%r56, %r56, 16;
	add.s64 	%rd18, %rd18, 32768;
	setp.ne.s32 	%p3, %r56, 0;
	@%p3 bra 	$L__BB1_3;
$L__BB1_4:
	setp.eq.s32 	%p4, %r3, 0;
	@%p4 bra 	$L__BB1_13;
	and.b32  	%r10, %r2, 7;
	setp.lt.u32 	%p5, %r3, 8;
	@%p5 bra 	$L__BB1_7;
	mul.wide.u32 	%rd12, %r58, 8;
	add.s64 	%rd13, %rd1, %rd12;
	ld.global.u32 	%r41, [%rd13];
	cvt.rn.f32.s32 	%f50, %r41;
	add.f32 	%f51, %f107, %f50;
	ld.global.u32 	%r42, [%rd13+2048];
	cvt.rn.f32.s32 	%f52, %r42;
	add.f32 	%f53, %f51, %f52;
	ld.global.u32 	%r43, [%rd13+4096];
	cvt.rn.f32.s32 	%f54, %r43;
	add.f32 	%f55, %f53, %f54;
	ld.global.u32 	%r44, [%rd13+6144];
	cvt.rn.f32.s32 	%f56, %r44;
	add.f32 	%f57, %f55, %f56;
	ld.global.u32 	%r45, [%rd13+8192];
	cvt.rn.f32.s32 	%f58, %r45;
	add.f32 	%f59, %f57, %f58;
	ld.global.u32 	%r46, [%rd13+10240];
	cvt.rn.f32.s32 	%f60, %r46;
	add.f32 	%f61, %f59, %f60;
	ld.global.u32 	%r47, [%rd13+12288];
	cvt.rn.f32.s32 	%f62, %r47;
	add.f32 	%f63, %f61, %f62;
	ld.global.u32 	%r48, [%rd13+14336];
	cvt.rn.f32.s32 	%f64, %r48;
	add.f32 	%f107, %f63, %f64;
	add.s32 	%r58, %r58, 2048;
$L__BB1_7:
	setp.eq.s32 	%p6, %r10, 0;
	@%p6 bra 	$L__BB1_13;
	and.b32  	%r13, %r2, 3;
	setp.lt.u32 	%p7, %r10, 4;
	@%p7 bra 	$L__BB1_10;
	mul.wide.u32 	%rd14, %r58, 8;
	add.s64 	%rd15, %rd1, %rd14;
	ld.global.u32 	%r49, [%rd15];
	cvt.rn.f32.s32 	%f66, %r49;
	add.f32 	%f67, %f107, %f66;
	ld.global.u32 	%r50, [%rd15+2048];
	cvt.rn.f32.s32 	%f68, %r50;
	add.f32 	%f69, %f67, %f68;
	ld.global.u32 	%r51, [%rd15+4096];
	cvt.rn.f32.s32 	%f70, %r51;
	add.f32 	%f71, %f69, %f70;
	ld.global.u32 	%r52, [%rd15+6144];
	cvt.rn.f32.s32 	%f72, %r52;
	add.f32 	%f107, %f71, %f72;
	add.s32 	%r58, %r58, 1024;
$L__BB1_10:
	setp.eq.s32 	%p8, %r13, 0;
	@%p8 bra 	$L__BB1_13;
	mul.wide.u32 	%rd16, %r58, 8;
	add.s64 	%rd19, %rd1, %rd16;
	neg.s32 	%r61, %r13;
$L__BB1_12:
	.pragma "nounroll";
	ld.global.u32 	%r53, [%rd19];
	cvt.rn.f32.s32 	%f73, %r53;
	add.f32 	%f107, %f107, %f73;
	add.s64 	%rd19, %rd19, 2048;
	add.s32 	%r61, %r61, 1;
	setp.ne.s32 	%p9, %r61, 0;
	@%p9 bra 	$L__BB1_12;
$L__BB1_13:
	shl.b32 	%r54, %r1, 2;
	mov.u32 	%r55, _ZZ10sum_primesP4numsPfiE1r;
	add.s32 	%r19, %r55, %r54;
	st.shared.f32 	[%r19], %f107;
	bar.sync 	0;
	setp.gt.u32 	%p10, %r1, 127;
	@%p10 bra 	$L__BB1_15;
	ld.shared.f32 	%f74, [%r19+512];
	ld.shared.f32 	%f75, [%r19];
	add.f32 	%f76, %f74, %f75;
	st.shared.f32 	[%r19], %f76;
$L__BB1_15:
	bar.sync 	0;
	setp.gt.u32 	%p11, %r1, 63;
	@%p11 bra 	$L__BB1_17;
	ld.shared.f32 	%f77, [%r19+256];
	ld.shared.f32 	%f78, [%r19];
	add.f32 	%f79, %f77, %f78;
	st.shared.f32 	[%r19], %f79;
$L__BB1_17:
	bar.sync 	0;
	setp.gt.u32 	%p12, %r1, 31;
	@%p12 bra 	$L__BB1_19;
	ld.shared.f32 	%f80, [%r19+128];
	ld.shared.f32 	%f81, [%r19];
	add.f32 	%f82, %f80, %f81;
	st.shared.f32 	[%r19], %f82;
$L__BB1_19:
	bar.sync 	0;
	setp.gt.u32 	%p13, %r1, 15;
	@%p13 bra 	$L__BB1_21;
	ld.shared.f32 	%f83, [%r19+64];
	ld.shared.f32 	%f84, [%r19];
	add.f32 	%f85, %f83, %f84;
	st.shared.f32 	[%r19], %f85;
$L__BB1_21:
	bar.sync 	0;
	setp.gt.u32 	%p14, %r1, 7;
	@%p14 bra 	$L__BB1_23;
	ld.shared.f32 	%f86, [%r19+32];
	ld.shared.f32 	%f87, [%r19];
	add.f32 	%f88, %f86, %f87;
	st.shared.f32 	[%r19], %f88;
$L__BB1_23:
	bar.sync 	0;
	setp.gt.u32 	%p15, %r1, 3;
	@%p15 bra 	$L__BB1_25;
	ld.shared.f32 	%f89, [%r19+16];
	ld.shared.f32 	%f90, [%r19];
	add.f32 	%f91, %f89, %f90;
	st.shared.f32 	[%r19], %f91;
$L__BB1_25:
	bar.sync 	0;
	setp.gt.u32 	%p16, %r1, 1;
	@%p16 bra 	$L__BB1_27;
	ld.shared.f32 	%f92, [%r19+8];
	ld.shared.f32 	%f93, [%r19];
	add.f32 	%f94, %f92, %f93;
	st.shared.f32 	[%r19], %f94;
$L__BB1_27:
	bar.sync 	0;
	setp.ne.s32 	%p17, %r1, 0;
	@%p17 bra 	$L__BB1_29;
	ld.shared.f32 	%f95, [_ZZ10sum_primesP4numsPfiE1r+4];
	ld.shared.f32 	%f96, [%r19];
	add.f32 	%f97, %f95, %f96;
	st.shared.f32 	[%r19], %f97;
$L__BB1_29:
	setp.ne.s32 	%p18, %r1, 0;
	bar.sync 	0;
	@%p18 bra 	$L__BB1_31;
	ld.shared.f32 	%f98, [_ZZ10sum_primesP4numsPfiE1r];
	cvta.to.global.u64 	%rd17, %rd8;
	st.global.f32 	[%rd17], %f98;
$L__BB1_31:
	ret;

}


// ===== COMPILED SASS (sm_100) =====

	.target	sm_100

	.elftype	@"ET_EXEC"


//--------------------- .note.nv.tkinfo           --------------------------
	.section	.note.nv.tkinfo,"",@"SHT_NOTE"
	.sectionflags	@"SHF_NOTE_NV_TKINFO"
	.tkinfo
        /*0018*/ 	.word	0x00000002
        /*0030*/ 	.string	""
        /*0030*/ 	.string	"ptxas"
        /*0030*/ 	.string	"Cuda compilation tools, release 13.0, V13.0.88"
        /*0030*/ 	.string	"Build cuda_13.0.r13.0/compiler.36424714_0"
        /*0030*/ 	.string	"-arch sm_100 -m 64 "



//--------------------- .note.nv.cuinfo           --------------------------
	.section	.note.nv.cuinfo,"",@"SHT_NOTE"
	.sectionflags	@"SHF_NOTE_NV_CUINFO"
        /*0018*/ 	.short	0x0002
        /*001a*/ 	.short	0x0064
        /*001c*/ 	.short	0x0082
	.zero		2


//--------------------- .nv.info                  --------------------------
	.section	.nv.info,"",@"SHT_CUDA_INFO"
	.align	4


	//----- nvinfo : EIATTR_REGCOUNT
	.align		4
        /*0000*/ 	.byte	0x04, 0x2f
        /*0002*/ 	.short	(.L_1 - .L_0)
	.align		4
.L_0:
        /*0004*/ 	.word	index@(_Z5primeP4nums)
        /*0008*/ 	.word	0x0000000b


	//----- nvinfo : EIATTR_FRAME_SIZE
	.align		4
.L_1:
        /*000c*/ 	.byte	0x04, 0x11
        /*000e*/ 	.short	(.L_3 - .L_2)
	.align		4
.L_2:
        /*0010*/ 	.word	index@($__internal_0_$__cuda_sm20_sqrt_rn_f32_slowpath)
        /*0014*/ 	.word	0x00000000


	//----- nvinfo : EIATTR_FRAME_SIZE
	.align		4
.L_3:
        /*0018*/ 	.byte	0x04, 0x11
        /*001a*/ 	.short	(.L_5 - .L_4)
	.align		4
.L_4:
        /*001c*/ 	.word	index@(_Z5primeP4nums)
        /*0020*/ 	.word	0x00000000


	//----- nvinfo : EIATTR_REGCOUNT
	.align		4
.L_5:
        /*0024*/ 	.byte	0x04, 0x2f
        /*0026*/ 	.short	(.L_7 - .L_6)
	.align		4
.L_6:
        /*0028*/ 	.word	index@(_Z10sum_primesP4numsPfi)
        /*002c*/ 	.word	0x0000001c


	//----- nvinfo : EIATTR_FRAME_SIZE
	.align		4
.L_7:
        /*0030*/ 	.byte	0x04, 0x11
        /*0032*/ 	.short	(.L_9 - .L_8)
	.align		4
.L_8:
        /*0034*/ 	.word	index@(_Z10sum_primesP4numsPfi)
        /*0038*/ 	.word	0x00000000


	//----- nvinfo : EIATTR_MIN_STACK_SIZE
	.align		4
.L_9:
        /*003c*/ 	.byte	0x04, 0x12
        /*003e*/ 	.short	(.L_11 - .L_10)
	.align		4
.L_10:
        /*0040*/ 	.word	index@(_Z10sum_primesP4numsPfi)
        /*0044*/ 	.word	0x00000000


	//----- nvinfo : EIATTR_MIN_STACK_SIZE
	.align		4
.L_11:
        /*0048*/ 	.byte	0x04, 0x12
        /*004a*/ 	.short	(.L_13 - .L_12)
	.align		4
.L_12:
        /*004c*/ 	.word	index@(_Z5primeP4nums)
        /*0050*/ 	.word	0x00000000
.L_13:


//--------------------- .nv.compat                --------------------------
	.section	.nv.compat,"",@"SHT_CUDA_COMPAT_INFO"
	.align	4
        /*0000*/ 	.byte	0x02, 0x09, 0x00, 0x00, 0x02, 0x02, 0x01, 0x00, 0x02, 0x05, 0x05, 0x00, 0x03, 0x07, 0x01, 0x01
        /*0010*/ 	.byte	0x02, 0x03, 0x00, 0x00, 0x02, 0x06, 0x01, 0x00, 0x04, 0x0b, 0x08, 0x00, 0x01, 0x00, 0x00, 0x00
        /*0020*/ 	.byte	0x00, 0x00, 0x00, 0x00


//--------------------- .nv.info._Z10sum_primesP4numsPfi --------------------------
	.section	.nv.info._Z10sum_primesP4numsPfi,"",@"SHT_CUDA_INFO"
	.sectionflags	@""
	.align	4


	//----- nvinfo : EIATTR_CUDA_API_VERSION
	.align		4
        /*0000*/ 	.byte	0x04, 0x37
        /*0002*/ 	.short	(.L_15 - .L_14)
.L_14:
        /*0004*/ 	.word	0x00000082


	//----- nvinfo : EIATTR_KPARAM_INFO
	.align		4
.L_15:
        /*0008*/ 	.byte	0x04, 0x17
        /*000a*/ 	.short	(.L_17 - .L_16)
.L_16:
        /*000c*/ 	.word	0x00000000
        /*0010*/ 	.short	0x0002
        /*0012*/ 	.short	0x0010
        /*0014*/ 	.byte	0x00, 0xf0, 0x11, 0x00


	//----- nvinfo : EIATTR_KPARAM_INFO
	.align		4
.L_17:
        /*0018*/ 	.byte	0x04, 0x17
        /*001a*/ 	.short	(.L_19 - .L_18)
.L_18:
        /*001c*/ 	.word	0x00000000
        /*0020*/ 	.short	0x0001
        /*0022*/ 	.short	0x0008
        /*0024*/ 	.byte	0x00, 0xf5, 0x21, 0x00


	//----- nvinfo : EIATTR_KPARAM_INFO
	.align		4
.L_19:
        /*0028*/ 	.byte	0x04, 0x17
        /*002a*/ 	.short	(.L_21 - .L_20)
.L_20:
        /*002c*/ 	.word	0x00000000
        /*0030*/ 	.short	0x0000
        /*0032*/ 	.short	0x0000
        /*0034*/ 	.byte	0x00, 0xf5, 0x21, 0x00


	//----- nvinfo : EIATTR_SPARSE_MMA_MASK
	.align		4
.L_21:
        /*0038*/ 	.byte	0x03, 0x50
        /*003a*/ 	.short	0x0000


	//----- nvinfo : EIATTR_MAXREG_COUNT
	.align		4
        /*003c*/ 	.byte	0x03, 0x1b
        /*003e*/ 	.short	0x00ff


	//----- nvinfo : EIATTR_NUM_BARRIERS
	.align		4
        /*0040*/ 	.byte	0x02, 0x4c
        /*0042*/ 	.byte	0x01
	.zero		1


	//----- nvinfo : EIATTR_MERCURY_ISA_VERSION
	.align		4
        /*0044*/ 	.byte	0x03, 0x5f
        /*0046*/ 	.short	0x0101


	//----- nvinfo : EIATTR_VRC_CTA_INIT_COUNT
	.align		4
        /*0048*/ 	.byte	0x02, 0x4a
	.zero		1
	.zero		1


	//----- nvinfo : EIATTR_EXIT_INSTR_OFFSETS
	.align		4
        /*004c*/ 	.byte	0x04, 0x1c
        /*004e*/ 	.short	(.L_23 - .L_22)


	//   ....[0]....
.L_22:
        /*0050*/ 	.word	0x00000ce0


	//   ....[1]....
        /*0054*/ 	.word	0x00000d20


	//----- nvinfo : EIATTR_CRS_STACK_SIZE
	.align		4
.L_23:
        /*0058*/ 	.byte	0x04, 0x1e
        /*005a*/ 	.short	(.L_25 - .L_24)
.L_24:
        /*005c*/ 	.word	0x00000000


	//----- nvinfo : EIATTR_CBANK_PARAM_SIZE
	.align		4
.L_25:
        /*0060*/ 	.byte	0x03, 0x19
        /*0062*/ 	.short	0x0014


	//----- nvinfo : EIATTR_PARAM_CBANK
	.align		4
        /*0064*/ 	.byte	0x04, 0x0a
        /*0066*/ 	.short	(.L_27 - .L_26)
	.align		4
.L_26:
        /*0068*/ 	.word	index@(.nv.constant0._Z10sum_primesP4numsPfi)
        /*006c*/ 	.short	0x0380
        /*006e*/ 	.short	0x0014


	//----- nvinfo : EIATTR_SW_WAR
	.align		4
.L_27:
        /*0070*/ 	.byte	0x04, 0x36
        /*0072*/ 	.short	(.L_29 - .L_28)
.L_28:
        /*0074*/ 	.word	0x00000008
.L_29:


//--------------------- .nv.info._Z5primeP4nums   --------------------------
	.section	.nv.info._Z5primeP4nums,"",@"SHT_CUDA_INFO"
	.sectionflags	@""
	.align	4


	//----- nvinfo : EIATTR_CUDA_API_VERSION
	.align		4
        /*0000*/ 	.byte	0x04, 0x37
        /*0002*/ 	.short	(.L_31 - .L_30)
.L_30:
        /*0004*/ 	.word	0x00000082


	//----- nvinfo : EIATTR_KPARAM_INFO
	.align		4
.L_31:
        /*0008*/ 	.byte	0x04, 0x17
        /*000a*/ 	.short	(.L_33 - .L_32)
.L_32:
        /*000c*/ 	.word	0x00000000
        /*0010*/ 	.short	0x0000
        /*0012*/ 	.short	0x0000
        /*0014*/ 	.byte	0x00, 0xf5, 0x21, 0x00


	//----- nvinfo : EIATTR_SPARSE_MMA_MASK
	.align		4
.L_33:
        /*0018*/ 	.byte	0x03, 0x50
        /*001a*/ 	.short	0x0000


	//----- nvinfo : EIATTR_MAXREG_COUNT
	.align		4
        /*001c*/ 	.byte	0x03, 0x1b
        /*001e*/ 	.short	0x00ff


	//----- nvinfo : EIATTR_MERCURY_ISA_VERSION
	.align		4
        /*0020*/ 	.byte	0x03, 0x5f
        /*0022*/ 	.short	0x0101


	//----- nvinfo : EIATTR_VRC_CTA_INIT_COUNT
	.align		4
        /*0024*/ 	.byte	0x02, 0x4a
	.zero		1
	.zero		1


	//----- nvinfo : EIATTR_EXIT_INSTR_OFFSETS
	.align		4
        /*0028*/ 	.byte	0x04, 0x1c
        /*002a*/ 	.short	(.L_35 - .L_34)


	//   ....[0]....
.L_34:
        /*002c*/ 	.word	0x00000160


	//   ....[1]....
        /*0030*/ 	.word	0x00000290


	//   ....[2]....
        /*0034*/ 	.word	0x00000430


	//   ....[3]....
        /*0038*/ 	.word	0x00000480


	//----- nvinfo : EIATTR_CRS_STACK_SIZE
	.align		4
.L_35:
        /*003c*/ 	.byte	0x04, 0x1e
        /*003e*/ 	.short	(.L_37 - .L_36)
.L_36:
        /*0040*/ 	.word	0x00000000


	//----- nvinfo : EIATTR_CBANK_PARAM_SIZE
	.align		4
.L_37:
        /*0044*/ 	.byte	0x03, 0x19
        /*0046*/ 	.short	0x0008


	//----- nvinfo : EIATTR_PARAM_CBANK
	.align		4
        /*0048*/ 	.byte	0x04, 0x0a
        /*004a*/ 	.short	(.L_39 - .L_38)
	.align		4
.L_38:
        /*004c*/ 	.word	index@(.nv.constant0._Z5primeP4nums)
        /*0050*/ 	.short	0x0380
        /*0052*/ 	.short	0x0008


	//----- nvinfo : EIATTR_SW_WAR
	.align		4
.L_39:
        /*0054*/ 	.byte	0x04, 0x36
        /*0056*/ 	.short	(.L_41 - .L_40)
.L_40:
        /*0058*/ 	.word	0x00000008
.L_41:


//--------------------- .nv.callgraph             --------------------------
	.section	.nv.callgraph,"",@"SHT_CUDA_CALLGRAPH"
	.align	4
	.sectionentsize	8
	.align		4
        /*0000*/ 	.word	0x00000000
	.align		4
        /*0004*/ 	.word	0xffffffff
	.align		4
        /*0008*/ 	.word	0x00000000
	.align		4
        /*000c*/ 	.word	0xfffffffe
	.align		4
        /*0010*/ 	.word	0x00000000
	.align		4
        /*0014*/ 	.word	0xfffffffd
	.align		4
        /*0018*/ 	.word	0x00000000
	.align		4
        /*001c*/ 	.word	0xfffffffc


//--------------------- .text._Z10sum_primesP4numsPfi --------------------------
	.section	.text._Z10sum_primesP4numsPfi,"ax",@progbits
	.align	128
        .global         _Z10sum_primesP4numsPfi
        .type           _Z10sum_primesP4numsPfi,@function
        .size           _Z10sum_primesP4numsPfi,(.L_x_21 - _Z10sum_primesP4numsPfi)
        .other          _Z10sum_primesP4numsPfi,@"STO_CUDA_ENTRY STV_DEFAULT"
_Z10sum_primesP4numsPfi:
.text._Z10sum_primesP4numsPfi:
[----:B------:R-:W-:Y:S01]  /*0000*/  LDC R1, c[0x0][0x37c] ;  /* 0x0000df00ff017b82 */ /* 0x000fe20000000800 */
[----:B------:R-:W0:Y:S01]  /*0010*/  S2R R0, SR_TID.X ;  /* 0x0000000000007919 */ /* 0x000e220000002100 */
[----:B------:R-:W0:Y:S01]  /*0020*/  LDCU UR8, c[0x0][0x390] ;  /* 0x00007200ff0877ac */ /* 0x000e220008000800 */
[----:B------:R-:W-:Y:S01]  /*0030*/  BSSY.RECONVERGENT B0, `(.L_x_0) ;  /* 0x0000094000007945 */ /* 0x000fe20003800200 */
[----:B------:R-:W-:Y:S01]  /*0040*/  IMAD.MOV.U32 R4, RZ, RZ, RZ ;  /* 0x000000ffff047224 */ /* 0x000fe200078e00ff */
[----:B------:R-:W1:Y:S01]  /*0050*/  LDCU.64 UR6, c[0x0][0x358] ;  /* 0x00006b00ff0677ac */ /* 0x000e620008000a00 */
[----:B0-----:R-:W-:-:S13]  /*0060*/  ISETP.GE.AND P0, PT, R0, UR8, PT ;  /* 0x0000000800007c0c */ /* 0x001fda000bf06270 */
[----:B-1----:R-:W-:Y:S05]  /*0070*/  @P0 BRA `(.L_x_1) ;  /* 0x00000008003c0947 */ /* 0x002fea0003800000 */
[----:B------:R-:W-:Y:S01]  /*0080*/  LOP3.LUT R2, RZ, R0, RZ, 0x33, !PT ;  /* 0x00000000ff027212 */ /* 0x000fe200078e33ff */
[----:B------:R-:W-:Y:S01]  /*0090*/  BSSY.RECONVERGENT B1, `(.L_x_2) ;  /* 0x0000047000017945 */ /* 0x000fe20003800200 */
[----:B------:R-:W-:Y:S02]  /*00a0*/  IMAD.MOV.U32 R4, RZ, RZ, RZ ;  /* 0x000000ffff047224 */ /* 0x000fe400078e00ff */
[----:B------:R-:W-:Y:S02]  /*00b0*/  IMAD.MOV.U32 R5, RZ, RZ, R0 ;  /* 0x000000ffff057224 */ /* 0x000fe400078e0000 */
[----:B------:R-:W-:-:S05]  /*00c0*/  VIADD R2, R2, UR8 ;  /* 0x0000000802027c36 */ /* 0x000fca0008000000 */
[C---:B------:R-:W-:Y:S02]  /*00d0*/  ISETP.GE.U32.AND P1, PT, R2.reuse, 0xf00, PT ;  /* 0x00000f000200780c */ /* 0x040fe40003f26070 */
[----:B------:R-:W-:-:S04]  /*00e0*/  LEA.HI R6, R2, 0x1, RZ, 0x18 ;  /* 0x0000000102067811 */ /* 0x000fc800078fc0ff */
[----:B------:R-:W-:-:S04]  /*00f0*/  LOP3.LUT R22, R6, 0xf, RZ, 0xc0, !PT ;  /* 0x0000000f06167812 */ /* 0x000fc800078ec0ff */
[----:B------:R-:W-:-:S03]  /*0100*/  ISETP.NE.AND P0, PT, R22, RZ, PT ;  /* 0x000000ff1600720c */ /* 0x000fc60003f05270 */
[----:B------:R-:W-:Y:S10]  /*0110*/  @!P1 BRA `(.L_x_3) ;  /* 0x0000000000f89947 */ /* 0x000ff40003800000 */
[----:B------:R-:W0:Y:S01]  /*0120*/  LDC.64 R2, c[0x0][0x380] ;  /* 0x0000e000ff027b82 */ /* 0x000e220000000a00 */
[----:B------:R-:W-:Y:S01]  /*0130*/  LOP3.LUT R7, R6, 0x1fffff0, RZ, 0xc0, !PT ;  /* 0x01fffff006077812 */ /* 0x000fe200078ec0ff */
[----:B------:R-:W-:Y:S01]  /*0140*/  IMAD.MOV.U32 R4, RZ, RZ, RZ ;  /* 0x000000ffff047224 */ /* 0x000fe200078e00ff */
[----:B------:R-:W-:-:S03]  /*0150*/  MOV R5, R0 ;  /* 0x0000000000057202 */ /* 0x000fc60000000f00 */
[----:B------:R-:W-:Y:S02]  /*0160*/  IMAD.MOV R7, RZ, RZ, -R7 ;  /* 0x000000ffff077224 */ /* 0x000fe400078e0a07 */
[----:B0-----:R-:W-:-:S03]  /*0170*/  IMAD.WIDE.U32 R2, R0, 0x8, R2 ;  /* 0x0000000800027825 */ /* 0x001fc600078e0002 */
[----:B------:R-:W-:-:S05]  /*0180*/  IADD3 R2, P1, PT, R2, 0x4000, RZ ;  /* 0x0000400002027810 */ /* 0x000fca0007f3e0ff */
[----:B------:R-:W-:-:S08]  /*0190*/  IMAD.X R3, RZ, RZ, R3, P1 ;  /* 0x000000ffff037224 */ /* 0x000fd000008e0603 */
.L_x_4:
[----:B------:R-:W2:Y:S04]  /*01a0*/  LDG.E R20, desc[UR6][R2.64+-0x4000] ;  /* 0xffc0000602147981 */ /* 0x000ea8000c1e1900 */
[----:B------:R-:W3:Y:S04]  /*01b0*/  LDG.E R23, desc[UR6][R2.64+-0x3800] ;  /* 0xffc8000602177981 */ /* 0x000ee8000c1e1900 */
[----:B------:R-:W4:Y:S04]  /*01c0*/  LDG.E R24, desc[UR6][R2.64+-0x3000] ;  /* 0xffd0000602187981 */ /* 0x000f28000c1e1900 */
[----:B------:R-:W5:Y:S04]  /*01d0*/  LDG.E R25, desc[UR6][R2.64+-0x2800] ;  /* 0xffd8000602197981 */ /* 0x000f68000c1e1900 */
        /* <DEDUP_REMOVED lines=11> */
[----:B------:R0:W5:Y:S01]  /*0290*/  LDG.E R19, desc[UR6][R2.64+0x3800] ;  /* 0x0038000602137981 */ /* 0x000162000c1e1900 */
[----:B------:R-:W-:-:S02]  /*02a0*/  VIADD R7, R7, 0x10 ;  /* 0x0000001007077836 */ /* 0x000fc40000000000 */
[----:B------:R-:W-:-:S03]  /*02b0*/  VIADD R5, R5, 0x1000 ;  /* 0x0000100005057836 */ /* 0x000fc60000000000 */
[----:B------:R-:W-:Y:S02]  /*02c0*/  ISETP.NE.AND P1, PT, R7, RZ, PT ;  /* 0x000000ff0700720c */ /* 0x000fe40003f25270 */
[----:B0-----:R-:W-:-:S05]  /*02d0*/  IADD3 R2, P2, PT, R2, 0x8000, RZ ;  /* 0x0000800002027810 */ /* 0x001fca0007f5e0ff */
[----:B------:R-:W-:Y:S01]  /*02e0*/  IMAD.X R3, RZ, RZ, R3, P2 ;  /* 0x000000ffff037224 */ /* 0x000fe200010e0603 */
[----:B--2---:R-:W-:Y:S02]  /*02f0*/  I2FP.F32.S32 R21, R20 ;  /* 0x0000001400157245 */ /* 0x004fe40000201400 */
[----:B---3--:R-:W-:-:S03]  /*0300*/  I2FP.F32.S32 R20, R23 ;  /* 0x0000001700147245 */ /* 0x008fc60000201400 */
[----:B------:R-:W-:Y:S01]  /*0310*/  FADD R21, R21, R4 ;  /* 0x0000000415157221 */ /* 0x000fe20000000000 */
[----:B----4-:R-:W-:-:S03]  /*0320*/  I2FP.F32.S32 R23, R24 ;  /* 0x0000001800177245 */ /* 0x010fc60000201400 */
[----:B------:R-:W-:Y:S01]  /*0330*/  FADD R20, R21, R20 ;  /* 0x0000001415147221 */ /* 0x000fe20000000000 */
[----:B-----5:R-:W-:-:S03]  /*0340*/  I2FP.F32.S32 R25, R25 ;  /* 0x0000001900197245 */ /* 0x020fc60000201400 */
[----:B------:R-:W-:Y:S01]  /*0350*/  FADD R20, R20, R23 ;  /* 0x0000001714147221 */ /* 0x000fe20000000000 */
[----:B------:R-:W-:-:S03]  /*0360*/  I2FP.F32.S32 R21, R8 ;  /* 0x0000000800157245 */ /* 0x000fc60000201400 */
        /* <DEDUP_REMOVED lines=22> */
[----:B------:R-:W-:-:S04]  /*04d0*/  FADD R4, R4, R9 ;  /* 0x0000000904047221 */ /* 0x000fc80000000000 */
[----:B------:R-:W-:Y:S01]  /*04e0*/  FADD R4, R4, R19 ;  /* 0x0000001304047221 */ /* 0x000fe20000000000 */
[----:B------:R-:W-:Y:S06]  /*04f0*/  @P1 BRA `(.L_x_4) ;  /* 0xfffffffc00281947 */ /* 0x000fec000383ffff */
.L_x_3:
[----:B------:R-:W-:Y:S05]  /*0500*/  BSYNC.RECONVERGENT B1 ;  /* 0x0000000000017941 */ /* 0x000fea0003800200 */
.L_x_2:
[----:B------:R-:W-:Y:S05]  /*0510*/  @!P0 BRA `(.L_x_1) ;  /* 0x0000000400148947 */ /* 0x000fea0003800000 */
[----:B------:R-:W-:Y:S01]  /*0520*/  ISETP.GE.U32.AND P0, PT, R22, 0x8, PT ;  /* 0x000000081600780c */ /* 0x000fe20003f06070 */
[----:B------:R-:W-:Y:S01]  /*0530*/  BSSY.RECONVERGENT B1, `(.L_x_5) ;  /* 0x000001f000017945 */ /* 0x000fe20003800200 */
[----:B------:R-:W-:-:S04]  /*0540*/  LOP3.LUT R14, R6, 0x7, RZ, 0xc0, !PT ;  /* 0x00000007060e7812 */ /* 0x000fc800078ec0ff */
[----:B------:R-:W-:-:S07]  /*0550*/  ISETP.NE.AND P1, PT, R14, RZ, PT ;  /* 0x000000ff0e00720c */ /* 0x000fce0003f25270 */
[----:B------:R-:W-:Y:S06]  /*0560*/  @!P0 BRA `(.L_x_6) ;  /* 0x00000000006c8947 */ /* 0x000fec0003800000 */
[----:B------:R-:W0:Y:S02]  /*0570*/  LDC.64 R2, c[0x0][0x380] ;  /* 0x0000e000ff027b82 */ /* 0x000e240000000a00 */
[----:B0-----:R-:W-:-:S05]  /*0580*/  IMAD.WIDE.U32 R2, R5, 0x8, R2 ;  /* 0x0000000805027825 */ /* 0x001fca00078e0002 */
[----:B------:R-:W2:Y:S04]  /*0590*/  LDG.E R7, desc[UR6][R2.64] ;  /* 0x0000000602077981 */ /* 0x000ea8000c1e1900 */
[----:B------:R-:W3:Y:S04]  /*05a0*/  LDG.E R8, desc[UR6][R2.64+0x800] ;  /* 0x0008000602087981 */ /* 0x000ee8000c1e1900 */
[----:B------:R-:W4:Y:S04]  /*05b0*/  LDG.E R9, desc[UR6][R2.64+0x1000] ;  /* 0x0010000602097981 */ /* 0x000f28000c1e1900 */
[----:B------:R-:W5:Y:S04]  /*05c0*/  LDG.E R10, desc[UR6][R2.64+0x1800] ;  /* 0x00180006020a7981 */ /* 0x000f68000c1e1900 */
[----:B------:R-:W5:Y:S04]  /*05d0*/  LDG.E R11, desc[UR6][R2.64+0x2000] ;  /* 0x00200006020b7981 */ /* 0x000f68000c1e1900 */
[----:B------:R-:W5:Y:S04]  /*05e0*/  LDG.E R12, desc[UR6][R2.64+0x2800] ;  /* 0x00280006020c7981 */ /* 0x000f68000c1e1900 */
[----:B------:R-:W5:Y:S04]  /*05f0*/  LDG.E R13, desc[UR6][R2.64+0x3000] ;  /* 0x00300006020d7981 */ /* 0x000f68000c1e1900 */
[----:B------:R-:W5:Y:S01]  /*0600*/  LDG.E R15, desc[UR6][R2.64+0x3800] ;  /* 0x00380006020f7981 */ /* 0x000f62000c1e1900 */
[----:B------:R-:W-:-:S02]  /*0610*/  IADD3 R5, PT, PT, R5, 0x800, RZ ;  /* 0x0000080005057810 */ /* 0x000fc40007ffe0ff */
        /* <DEDUP_REMOVED lines=15> */
[----:B------:R-:W-:-:S07]  /*0710*/  FADD R4, R4, R15 ;  /* 0x0000000f04047221 */ /* 0x000fce0000000000 */
.L_x_6:
[----:B------:R-:W-:Y:S05]  /*0720*/  BSYNC.RECONVERGENT B1 ;  /* 0x0000000000017941 */ /* 0x000fea0003800200 */
.L_x_5:
        /* <DEDUP_REMOVED lines=11> */
[----:B------:R-:W5:Y:S01]  /*07e0*/  LDG.E R10, desc[UR6][R2.64+0x1800] ;  /* 0x00180006020a7981 */ /* 0x000f62000c1e1900 */
[----:B------:R-:W-:Y:S01]  /*07f0*/  VIADD R5, R5, 0x400 ;  /* 0x0000040005057836 */ /* 0x000fe20000000000 */
[----:B--2---:R-:W-:-:S02]  /*0800*/  I2FP.F32.S32 R7, R7 ;  /* 0x0000000700077245 */ /* 0x004fc40000201400 */
[----:B---3--:R-:W-:-:S03]  /*0810*/  I2FP.F32.S32 R8, R8 ;  /* 0x0000000800087245 */ /* 0x008fc60000201400 */
[----:B------:R-:W-:Y:S01]  /*0820*/  FADD R7, R4, R7 ;  /* 0x0000000704077221 */ /* 0x000fe20000000000 */
[----:B----4-:R-:W-:-:S03]  /*0830*/  I2FP.F32.S32 R4, R9 ;  /* 0x0000000900047245 */ /* 0x010fc60000201400 */
[----:B------:R-:W-:Y:S01]  /*0840*/  FADD R7, R7, R8 ;  /* 0x0000000807077221 */ /* 0x000fe20000000000 */
[----:B-----5:R-:W-:-:S03]  /*0850*/  I2FP.F32.S32 R9, R10 ;  /* 0x0000000a00097245 */ /* 0x020fc60000201400 */
[----:B------:R-:W-:-:S04]  /*0860*/  FADD R4, R7, R4 ;  /* 0x0000000407047221 */ /* 0x000fc80000000000 */
[----:B------:R-:W-:-:S07]  /*0870*/  FADD R4, R4, R9 ;  /* 0x0000000904047221 */ /* 0x000fce0000000000 */
.L_x_8:
[----:B------:R-:W-:Y:S05]  /*0880*/  BSYNC.RECONVERGENT B1 ;  /* 0x0000000000017941 */ /* 0x000fea0003800200 */
.L_x_7:
[----:B------:R-:W-:Y:S05]  /*0890*/  @!P1 BRA `(.L_x_1) ;  /* 0x0000000000349947 */ /* 0x000fea0003800000 */
[----:B------:R-:W0:Y:S01]  /*08a0*/  LDC.64 R2, c[0x0][0x380] ;  /* 0x0000e000ff027b82 */ /* 0x000e220000000a00 */
[----:B------:R-:W-:Y:S02]  /*08b0*/  IMAD.MOV R6, RZ, RZ, -R6 ;  /* 0x000000ffff067224 */ /* 0x000fe400078e0a06 */
[----:B0-----:R-:W-:-:S04]  /*08c0*/  IMAD.WIDE.U32 R2, R5, 0x8, R2 ;  /* 0x0000000805027825 */ /* 0x001fc800078e0002 */
[----:B------:R-:W-:-:S07]  /*08d0*/  IMAD.MOV.U32 R7, RZ, RZ, R2 ;  /* 0x000000ffff077224 */ /* 0x000fce00078e0002 */
.L_x_9:
[----:B------:R-:W-:-:S06]  /*08e0*/  MOV R2, R7 ;  /* 0x0000000700027202 */ /* 0x000fcc0000000f00 */
[----:B------:R0:W2:Y:S01]  /*08f0*/  LDG.E R2, desc[UR6][R2.64] ;  /* 0x0000000602027981 */ /* 0x0000a2000c1e1900 */
[----:B------:R-:W-:Y:S01]  /*0900*/  VIADD R6, R6, 0x1 ;  /* 0x0000000106067836 */ /* 0x000fe20000000000 */
[----:B------:R-:W-:-:S04]  /*0910*/  IADD3 R7, P1, PT, R7, 0x800, RZ ;  /* 0x0000080007077810 */ /* 0x000fc80007f3e0ff */
[----:B------:R-:W-:Y:S01]  /*0920*/  ISETP.NE.AND P0, PT, R6, RZ, PT ;  /* 0x000000ff0600720c */ /* 0x000fe20003f05270 */
[----:B0-----:R-:W-:Y:S01]  /*0930*/  IMAD.X R3, RZ, RZ, R3, P1 ;  /* 0x000000ffff037224 */ /* 0x001fe200008e0603 */
[----:B--2---:R-:W-:-:S05]  /*0940*/  I2FP.F32.S32 R5, R2 ;  /* 0x0000000200057245 */ /* 0x004fca0000201400 */
[----:B------:R-:W-:-:S06]  /*0950*/  FADD R4, R5, R4 ;  /* 0x0000000405047221 */ /* 0x000fcc0000000000 */
[----:B------:R-:W-:Y:S05]  /*0960*/  @P0 BRA `(.L_x_9) ;  /* 0xfffffffc00dc0947 */ /* 0x000fea000383ffff */
.L_x_1:
[----:B------:R-:W-:Y:S05]  /*0970*/  BSYNC.RECONVERGENT B0 ;  /* 0x0000000000007941 */ /* 0x000fea0003800200 */
.L_x_0:
[----:B------:R-:W0:Y:S01]  /*0980*/  S2UR UR5, SR_CgaCtaId ;  /* 0x00000000000579c3 */ /* 0x000e220000008800 */
[----:B------:R-:W-:Y:S01]  /*0990*/  UMOV UR4, 0x400 ;  /* 0x0000040000047882 */ /* 0x000fe20000000000 */
[C---:B------:R-:W-:Y:S02]  /*09a0*/  ISETP.GT.U32.AND P0, PT, R0.reuse, 0x7f, PT ;  /* 0x0000007f0000780c */ /* 0x040fe40003f04070 */
[----:B------:R-:W-:Y:S01]  /*09b0*/  ISETP.GT.U32.AND P1, PT, R0, 0x3f, PT ;  /* 0x0000003f0000780c */ /* 0x000fe20003f24070 */
[----:B0-----:R-:W-:-:S06]  /*09c0*/  ULEA UR4, UR5, UR4, 0x18 ;  /* 0x0000000405047291 */ /* 0x001fcc000f8ec0ff */
[----:B------:R-:W-:-:S05]  /*09d0*/  LEA R3, R0, UR4, 0x2 ;  /* 0x0000000400037c11 */ /* 0x000fca000f8e10ff */
[----:B------:R-:W-:Y:S01]  /*09e0*/  STS [R3], R4 ;  /* 0x0000000403007388 */ /* 0x000fe20000000800 */
[----:B------:R-:W-:Y:S06]  /*09f0*/  BAR.SYNC.DEFER_BLOCKING 0x0 ;  /* 0x0000000000007b1d */ /* 0x000fec0000010000 */
[----:B------:R-:W-:Y:S04]  /*0a00*/  @!P0 LDS R2, [R3+0x200] ;  /* 0x0002000003028984 */ /* 0x000fe80000000800 */
[----:B------:R-:W0:Y:S02]  /*0a10*/  @!P0 LDS R5, [R3] ;  /* 0x0000000003058984 */ /* 0x000e240000000800 */
[----:B0-----:R-:W-:-:S05]  /*0a20*/  @!P0 FADD R2, R2, R5 ;  /* 0x0000000502028221 */ /* 0x001fca0000000000 */
[----:B------:R-:W-:Y:S01]  /*0a30*/  @!P0 STS [R3], R2 ;  /* 0x0000000203008388 */ /* 0x000fe20000000800 */
[----:B------:R-:W-:Y:S01]  /*0a40*/  BAR.SYNC.DEFER_BLOCKING 0x0 ;  /* 0x0000000000007b1d */ /* 0x000fe20000010000 */
[----:B------:R-:W-:-:S05]  /*0a50*/  ISETP.GT.U32.AND P0, PT, R0, 0x1f, PT ;  /* 0x0000001f0000780c */ /* 0x000fca0003f04070 */
        /* <DEDUP_REMOVED lines=29> */
[----:B------:R-:W-:-:S05]  /*0c30*/  ISETP.NE.AND P1, PT, R0, RZ, PT ;  /* 0x000000ff0000720c */ /* 0x000fca0003f25270 */
[----:B------:R-:W-:Y:S04]  /*0c40*/  @!P0 LDS R2, [R3+0x8] ;  /* 0x0000080003028984 */ /* 0x000fe80000000800 */
[----:B------:R-:W0:Y:S02]  /*0c50*/  @!P0 LDS R5, [R3] ;  /* 0x0000000003058984 */ /* 0x000e240000000800 */
[----:B0-----:R-:W-:-:S05]  /*0c60*/  @!P0 FADD R2, R2, R5 ;  /* 0x0000000502028221 */ /* 0x001fca0000000000 */
[----:B------:R-:W-:Y:S01]  /*0c70*/  @!P0 STS [R3], R2 ;  /* 0x0000000203008388 */ /* 0x000fe20000000800 */
[----:B------:R-:W-:Y:S06]  /*0c80*/  BAR.SYNC.DEFER_BLOCKING 0x0 ;  /* 0x0000000000007b1d */ /* 0x000fec0000010000 */
[----:B------:R-:W-:Y:S04]  /*0c90*/  @!P1 LDS R0, [UR4+0x4] ;  /* 0x00000404ff009984 */ /* 0x000fe80008000800 */
[----:B------:R-:W0:Y:S02]  /*0ca0*/  @!P1 LDS R5, [R3] ;  /* 0x0000000003059984 */ /* 0x000e240000000800 */
[----:B0-----:R-:W-:-:S05]  /*0cb0*/  @!P1 FADD R0, R0, R5 ;  /* 0x0000000500009221 */ /* 0x001fca0000000000 */
[----:B------:R0:W-:Y:S01]  /*0cc0*/  @!P1 STS [R3], R0 ;  /* 0x0000000003009388 */ /* 0x0001e20000000800 */
[----:B------:R-:W-:Y:S06]  /*0cd0*/  BAR.SYNC.DEFER_BLOCKING 0x0 ;  /* 0x0000000000007b1d */ /* 0x000fec0000010000 */
[----:B------:R-:W-:Y:S05]  /*0ce0*/  @P1 EXIT ;  /* 0x000000000000194d */ /* 0x000fea0003800000 */
[----:B------:R-:W1:Y:S01]  /*0cf0*/  LDS R5, [UR4] ;  /* 0x00000004ff057984 */ /* 0x000e620008000800 */
[----:B0-----:R-:W1:Y:S03]  /*0d00*/  LDC.64 R2, c[0x0][0x388] ;  /* 0x0000e200ff027b82 */ /* 0x001e660000000a00 */
[----:B-1----:R-:W-:Y:S01]  /*0d10*/  STG.E desc[UR6][R2.64], R5 ;  /* 0x0000000502007986 */ /* 0x002fe2000c101906 */
[----:B------:R-:W-:Y:S05]  /*0d20*/  EXIT ;  /* 0x000000000000794d */ /* 0x000fea0003800000 */
.L_x_10:
[----:B------:R-:W-:-:S00]  /*0d30*/  BRA `(.L_x_10) ;  /* 0xfffffffc00fc7947 */ /* 0x000fc0000383ffff */
[----:B------:R-:W-:-:S00]  /*0d40*/  NOP ;  /* 0x0000000000007918 */ /* 0x000fc00000000000 */
        /* <DEDUP_REMOVED lines=11> */
.L_x_21:


//--------------------- .text._Z5primeP4nums      --------------------------
	.section	.text._Z5primeP4nums,"ax",@progbits
	.align	128
        .global         _Z5primeP4nums
        .type           _Z5primeP4nums,@function
        .size           _Z5primeP4nums,(.L_x_20 - _Z5primeP4nums)
        .other          _Z5primeP4nums,@"STO_CUDA_ENTRY STV_DEFAULT"
_Z5primeP4nums:
.text._Z5primeP4nums:
[----:B------:R-:W-:Y:S01]  /*0000*/  LDC R1, c[0x0][0x37c] ;  /* 0x0000df00ff017b82 */ /* 0x000fe20000000800 */
[----:B------:R-:W0:Y:S01]  /*0010*/  S2R R2, SR_TID.X ;  /* 0x0000000000027919 */ /* 0x000e220000002100 */
[----:B------:R-:W1:Y:S01]  /*0020*/  LDCU.64 UR4, c[0x0][0x358] ;  /* 0x00006b00ff0477ac */ /* 0x000e620008000a00 */
[----:B0-----:R-:W-:-:S13]  /*0030*/  ISETP.GE.U32.AND P0, PT, R2, 0x2, PT ;  /* 0x000000020200780c */ /* 0x001fda0003f06070 */
[----:B-1----:R-:W-:Y:S05]  /*0040*/  @!P0 BRA `(.L_x_11) ;  /* 0x0000000000fc8947 */ /* 0x002fea0003800000 */
[----:B------:R-:W-:Y:S01]  /*0050*/  I2FP.F32.U32 R0, R2 ;  /* 0x0000000200007245 */ /* 0x000fe20000201000 */
[----:B------:R-:W-:Y:S03]  /*0060*/  BSSY.RECONVERGENT B0, `(.L_x_12) ;  /* 0x000000d000007945 */ /* 0x000fe60003800200 */
[----:B------:R-:W-:Y:S01]  /*0070*/  IADD3 R4, PT, PT, R0, -0xd000000, RZ ;  /* 0xf300000000047810 */ /* 0x000fe20007ffe0ff */
[----:B------:R0:W1:Y:S03]  /*0080*/  MUFU.RSQ R3, R0 ;  /* 0x0000000000037308 */ /* 0x0000660000001400 */
[----:B------:R-:W-:-:S13]  /*0090*/  ISETP.GT.U32.AND P0, PT, R4, 0x727fffff, PT ;  /* 0x727fffff0400780c */ /* 0x000fda0003f04070 */
[----:B0-----:R-:W-:Y:S05]  /*00a0*/  @!P0 BRA `(.L_x_13) ;  /* 0x0000000000108947 */ /* 0x001fea0003800000 */
[----:B------:R-:W-:-:S07]  /*00b0*/  MOV R8, 0xd0 ;  /* 0x000000d000087802 */ /* 0x000fce0000000f00 */
[----:B-1----:R-:W-:Y:S05]  /*00c0*/  CALL.REL.NOINC `($__internal_0_$__cuda_sm20_sqrt_rn_f32_slowpath) ;  /* 0x0000000000f07944 */ /* 0x002fea0003c00000 */
[----:B------:R-:W-:Y:S01]  /*00d0*/  IMAD.MOV.U32 R0, RZ, RZ, R3 ;  /* 0x000000ffff007224 */ /* 0x000fe200078e0003 */
[----:B------:R-:W-:Y:S06]  /*00e0*/  BRA `(.L_x_14) ;  /* 0x0000000000107947 */ /* 0x000fec0003800000 */
.L_x_13:
[----:B-1----:R-:W-:Y:S01]  /*00f0*/  FMUL.FTZ R5, R0, R3 ;  /* 0x0000000300057220 */ /* 0x002fe20000410000 */
[----:B------:R-:W-:-:S03]  /*0100*/  FMUL.FTZ R3, R3, 0.5 ;  /* 0x3f00000003037820 */ /* 0x000fc60000410000 */
[----:B------:R-:W-:-:S04]  /*0110*/  FFMA R0, -R5, R5, R0 ;  /* 0x0000000505007223 */ /* 0x000fc80000000100 */
[----:B------:R-:W-:-:S07]  /*0120*/  FFMA R0, R0, R3, R5 ;  /* 0x0000000300007223 */ /* 0x000fce0000000005 */
.L_x_14:
[----:B------:R-:W-:Y:S05]  /*0130*/  BSYNC.RECONVERGENT B0 ;  /* 0x0000000000007941 */ /* 0x000fea0003800200 */
.L_x_12:
[----:B------:R-:W0:Y:S02]  /*0140*/  F2I.TRUNC.NTZ R8, R0 ;  /* 0x0000000000087305 */ /* 0x000e24000020f100 */
[----:B0-----:R-:W-:-:S13]  /*0150*/  ISETP.GE.AND P0, PT, R8, 0x2, PT ;  /* 0x000000020800780c */ /* 0x001fda0003f06270 */
[----:B------:R-:W-:Y:S05]  /*0160*/  @!P0 EXIT ;  /* 0x000000000000894d */ /* 0x000fea0003800000 */
[----:B------:R-:W0:Y:S01]  /*0170*/  I2F.U32.RP R0, 0x2 ;  /* 0x0000000200007906 */ /* 0x000e220000209000 */
[----:B------:R-:W-:Y:S07]  /*0180*/  BSSY.RECONVERGENT B0, `(.L_x_15) ;  /* 0x0000026000007945 */ /* 0x000fee0003800200 */
[----:B0-----:R-:W0:Y:S02]  /*0190*/  MUFU.RCP R0, R0 ;  /* 0x0000000000007308 */ /* 0x001e240000001000 */
[----:B0-----:R-:W-:-:S06]  /*01a0*/  IADD3 R4, PT, PT, R0, 0xffffffe, RZ ;  /* 0x0ffffffe00047810 */ /* 0x001fcc0007ffe0ff */
[----:B------:R0:W1:Y:S02]  /*01b0*/  F2I.FTZ.U32.TRUNC.NTZ R5, R4 ;  /* 0x0000000400057305 */ /* 0x000064000021f000 */
[----:B0-----:R-:W-:Y:S02]  /*01c0*/  HFMA2 R4, -RZ, RZ, 0, 0 ;  /* 0x00000000ff047431 */ /* 0x001fe400000001ff */
[----:B-1----:R-:W-:-:S04]  /*01d0*/  IMAD.U32 R3, R5, -0x2, RZ ;  /* 0xfffffffe05037824 */ /* 0x002fc800078e00ff */
[----:B------:R-:W-:-:S06]  /*01e0*/  IMAD.HI.U32 R5, R5, R3, R4 ;  /* 0x0000000305057227 */ /* 0x000fcc00078e0004 */
[----:B------:R-:W-:-:S04]  /*01f0*/  IMAD.HI.U32 R5, R5, R2, RZ ;  /* 0x0000000205057227 */ /* 0x000fc800078e00ff */
[----:B------:R-:W-:-:S05]  /*0200*/  IMAD R5, R5, -0x2, R2 ;  /* 0xfffffffe05057824 */ /* 0x000fca00078e0202 */
[----:B------:R-:W-:-:S13]  /*0210*/  ISETP.GE.U32.AND P0, PT, R5, 0x2, PT ;  /* 0x000000020500780c */ /* 0x000fda0003f06070 */
[----:B------:R-:W-:-:S05]  /*0220*/  @P0 VIADD R5, R5, 0xfffffffe ;  /* 0xfffffffe05050836 */ /* 0x000fca0000000000 */
[----:B------:R-:W-:-:S13]  /*0230*/  ISETP.GE.U32.AND P0, PT, R5, 0x2, PT ;  /* 0x000000020500780c */ /* 0x000fda0003f06070 */
[----:B------:R-:W-:-:S04]  /*0240*/  @P0 IADD3 R5, PT, PT, R5, -0x2, RZ ;  /* 0xfffffffe05050810 */ /* 0x000fc80007ffe0ff */
[----:B------:R-:W-:-:S13]  /*0250*/  ISETP.NE.AND P0, PT, R5, RZ, PT ;  /* 0x000000ff0500720c */ /* 0x000fda0003f05270 */
[----:B------:R-:W-:Y:S05]  /*0260*/  @!P0 BRA `(.L_x_16) ;  /* 0x00000000005c8947 */ /* 0x000fea0003800000 */
[----:B------:R-:W-:-:S07]  /*0270*/  IMAD.MOV.U32 R3, RZ, RZ, 0x2 ;  /* 0x00000002ff037424 */ /* 0x000fce00078e00ff */
.L_x_17:
[----:B------:R-:W-:-:S13]  /*0280*/  ISETP.NE.AND P0, PT, R3, R8, PT ;  /* 0x000000080300720c */ /* 0x000fda0003f05270 */
[----:B------:R-:W-:Y:S05]  /*0290*/  @!P0 EXIT ;  /* 0x000000000000894d */ /* 0x000fea0003800000 */
[----:B------:R-:W-:-:S04]  /*02a0*/  IADD3 R3, PT, PT, R3, 0x1, RZ ;  /* 0x0000000103037810 */ /* 0x000fc80007ffe0ff */
[----:B------:R-:W0:Y:S01]  /*02b0*/  I2F.U32.RP R0, R3 ;  /* 0x0000000300007306 */ /* 0x000e220000209000 */
[----:B------:R-:W-:Y:S02]  /*02c0*/  IADD3 R7, PT, PT, RZ, -R3, RZ ;  /* 0x80000003ff077210 */ /* 0x000fe40007ffe0ff */
[----:B------:R-:W-:-:S05]  /*02d0*/  ISETP.NE.U32.AND P1, PT, R3, RZ, PT ;  /* 0x000000ff0300720c */ /* 0x000fca0003f25070 */
[----:B0-----:R-:W0:Y:S02]  /*02e0*/  MUFU.RCP R0, R0 ;  /* 0x0000000000007308 */ /* 0x001e240000001000 */
[----:B0-----:R-:W-:-:S06]  /*02f0*/  VIADD R4, R0, 0xffffffe ;  /* 0x0ffffffe00047836 */ /* 0x001fcc0000000000 */
[----:B------:R0:W1:Y:S02]  /*0300*/  F2I.FTZ.U32.TRUNC.NTZ R5, R4 ;  /* 0x0000000400057305 */ /* 0x000064000021f000 */
[----:B0-----:R-:W-:Y:S02]  /*0310*/  IMAD.MOV.U32 R4, RZ, RZ, RZ ;  /* 0x000000ffff047224 */ /* 0x001fe400078e00ff */
[----:B-1----:R-:W-:-:S04]  /*0320*/  IMAD R7, R7, R5, RZ ;  /* 0x0000000507077224 */ /* 0x002fc800078e02ff */
[----:B------:R-:W-:-:S06]  /*0330*/  IMAD.HI.U32 R5, R5, R7, R4 ;  /* 0x0000000705057227 */ /* 0x000fcc00078e0004 */
[----:B------:R-:W-:-:S05]  /*0340*/  IMAD.HI.U32 R5, R5, R2, RZ ;  /* 0x0000000205057227 */ /* 0x000fca00078e00ff */
[----:B------:R-:W-:-:S05]  /*0350*/  IADD3 R5, PT, PT, -R5, RZ, RZ ;  /* 0x000000ff05057210 */ /* 0x000fca0007ffe1ff */
[----:B------:R-:W-:-:S05]  /*0360*/  IMAD R6, R3, R5, R2 ;  /* 0x0000000503067224 */ /* 0x000fca00078e0202 */
[----:B------:R-:W-:-:S13]  /*0370*/  ISETP.GE.U32.AND P0, PT, R6, R3, PT ;  /* 0x000000030600720c */ /* 0x000fda0003f06070 */
[----:B------:R-:W-:-:S04]  /*0380*/  @P0 IADD3 R6, PT, PT, -R3, R6, RZ ;  /* 0x0000000603060210 */ /* 0x000fc80007ffe1ff */
[----:B------:R-:W-:-:S13]  /*0390*/  ISETP.GE.U32.AND P0, PT, R6, R3, PT ;  /* 0x000000030600720c */ /* 0x000fda0003f06070 */
[----:B------:R-:W-:Y:S01]  /*03a0*/  @P0 IMAD.IADD R6, R6, 0x1, -R3 ;  /* 0x0000000106060824 */ /* 0x000fe200078e0a03 */
[----:B------:R-:W-:-:S04]  /*03b0*/  @!P1 LOP3.LUT R6, RZ, R3, RZ, 0x33, !PT ;  /* 0x00000003ff069212 */ /* 0x000fc800078e33ff */
[----:B------:R-:W-:-:S13]  /*03c0*/  ISETP.NE.AND P0, PT, R6, RZ, PT ;  /* 0x000000ff0600720c */ /* 0x000fda0003f05270 */
[----:B------:R-:W-:Y:S05]  /*03d0*/  @P0 BRA `(.L_x_17) ;  /* 0xfffffffc00a80947 */ /* 0x000fea000383ffff */
.L_x_16:
[----:B------:R-:W-:Y:S05]  /*03e0*/  BSYNC.RECONVERGENT B0 ;  /* 0x0000000000007941 */ /* 0x000fea0003800200 */
.L_x_15:
[----:B------:R-:W0:Y:S02]  /*03f0*/  LDC.64 R4, c[0x0][0x380] ;  /* 0x0000e000ff047b82 */ /* 0x000e240000000a00 */
[----:B0-----:R-:W-:-:S05]  /*0400*/  IMAD.WIDE.U32 R2, R2, 0x8, R4 ;  /* 0x0000000802027825 */ /* 0x001fca00078e0004 */
[----:B------:R-:W-:Y:S04]  /*0410*/  STG.E.U8 desc[UR4][R2.64+0x4], RZ ;  /* 0x000004ff02007986 */ /* 0x000fe8000c101104 */
[----:B------:R-:W-:Y:S01]  /*0420*/  STG.E desc[UR4][R2.64], RZ ;  /* 0x000000ff02007986 */ /* 0x000fe2000c101904 */
[----:B------:R-:W-:Y:S05]  /*0430*/  EXIT ;  /* 0x000000000000794d */ /* 0x000fea0003800000 */
.L_x_11:
[----:B------:R-:W0:Y:S02]  /*0440*/  LDC.64 R4, c[0x0][0x380] ;  /* 0x0000e000ff047b82 */ /* 0x000e240000000a00 */
[----:B0-----:R-:W-:-:S05]  /*0450*/  IMAD.WIDE.U32 R4, R2, 0x8, R4 ;  /* 0x0000000802047825 */ /* 0x001fca00078e0004 */
[----:B------:R-:W-:Y:S04]  /*0460*/  STG.E.U8 desc[UR4][R4.64+0x4], RZ ;  /* 0x000004ff04007986 */ /* 0x000fe8000c101104 */
[----:B------:R-:W-:Y:S01]  /*0470*/  STG.E desc[UR4][R4.64], RZ ;  /* 0x000000ff04007986 */ /* 0x000fe2000c101904 */
[----:B------:R-:W-:Y:S05]  /*0480*/  EXIT ;  /* 0x000000000000794d */ /* 0x000fea0003800000 */
        .weak           $__internal_0_$__cuda_sm20_sqrt_rn_f32_slowpath
        .type           $__internal_0_$__cuda_sm20_sqrt_rn_f32_slowpath,@function
        .size           $__internal_0_$__cuda_sm20_sqrt_rn_f32_slowpath,(.L_x_20 - $__internal_0_$__cuda_sm20_sqrt_rn_f32_slowpath)
$__internal_0_$__cuda_sm20_sqrt_rn_f32_slowpath:
[----:B------:R-:W-:-:S13]  /*0490*/  LOP3.LUT P0, RZ, R0, 0x7fffffff, RZ, 0xc0, !PT ;  /* 0x7fffffff00ff7812 */ /* 0x000fda000780c0ff */
[----:B------:R-:W-:Y:S01]  /*04a0*/  @!P0 MOV R3, R0 ;  /* 0x0000000000038202 */ /* 0x000fe20000000f00 */
[----:B------:R-:W-:Y:S06]  /*04b0*/  @!P0 BRA `(.L_x_18) ;  /* 0x0000000000408947 */ /* 0x000fec0003800000 */
[----:B------:R-:W-:-:S13]  /*04c0*/  FSETP.GEU.FTZ.AND P0, PT, R0, RZ, PT ;  /* 0x000000ff0000720b */ /* 0x000fda0003f1e000 */
[----:B------:R-:W-:Y:S01]  /*04d0*/  @!P0 MOV R3, 0x7fffffff ;  /* 0x7fffffff00038802 */ /* 0x000fe20000000f00 */
[----:B------:R-:W-:Y:S06]  /*04e0*/  @!P0 BRA `(.L_x_18) ;  /* 0x0000000000348947 */ /* 0x000fec0003800000 */
[----:B------:R-:W-:-:S13]  /*04f0*/  FSETP.GTU.FTZ.AND P0, PT, |R0|, +INF , PT ;  /* 0x7f8000000000780b */ /* 0x000fda0003f1c200 */
[----:B------:R-:W-:Y:S01]  /*0500*/  @P0 FADD.FTZ R3, R0, 1 ;  /* 0x3f80000000030421 */ /* 0x000fe20000010000 */
[----:B------:R-:W-:Y:S06]  /*0510*/  @P0 BRA `(.L_x_18) ;  /* 0x0000000000280947 */ /* 0x000fec0003800000 */
[----:B------:R-:W-:-:S13]  /*0520*/  FSETP.NEU.FTZ.AND P0, PT, |R0|, +INF , PT ;  /* 0x7f8000000000780b */ /* 0x000fda0003f1d200 */
[----:B------:R-:W-:-:S04]  /*0530*/  @P0 FFMA R4, R0, 1.84467440737095516160e+19, RZ ;  /* 0x5f80000000040823 */ /* 0x000fc800000000ff */
[----:B------:R-:W0:Y:S02]  /*0540*/  @P0 MUFU.RSQ R3, R4 ;  /* 0x0000000400030308 */ /* 0x000e240000001400 */
[----:B0-----:R-:W-:Y:S01]  /*0550*/  @P0 FMUL.FTZ R5, R4, R3 ;  /* 0x0000000304050220 */ /* 0x001fe20000410000 */
[----:B------:R-:W-:Y:S01]  /*0560*/  @P0 FMUL.FTZ R7, R3, 0.5 ;  /* 0x3f00000003070820 */ /* 0x000fe20000410000 */
[----:B------:R-:W-:Y:S02]  /*0570*/  @!P0 IMAD.MOV.U32 R3, RZ, RZ, R0 ;  /* 0x000000ffff038224 */ /* 0x000fe400078e0000 */
[----:B------:R-:W-:-:S04]  /*0580*/  @P0 FADD.FTZ R6, -R5, -RZ ;  /* 0x800000ff05060221 */ /* 0x000fc80000010100 */
[----:B------:R-:W-:-:S04]  /*0590*/  @P0 FFMA R6, R5, R6, R4 ;  /* 0x0000000605060223 */ /* 0x000fc80000000004 */
[----:B------:R-:W-:-:S04]  /*05a0*/  @P0 FFMA R6, R6, R7, R5 ;  /* 0x0000000706060223 */ /* 0x000fc80000000005 */
[----:B------:R-:W-:-:S07]  /*05b0*/  @P0 FMUL.FTZ R3, R6, 2.3283064365386962891e-10 ;  /* 0x2f80000006030820 */ /* 0x000fce0000410000 */
.L_x_18:
[----:B------:R-:W-:Y:S01]  /*05c0*/  HFMA2 R5, -RZ, RZ, 0, 0 ;  /* 0x00000000ff057431 */ /* 0x000fe200000001ff */
[----:B------:R-:W-:-:S04]  /*05d0*/  MOV R4, R8 ;  /* 0x0000000800047202 */ /* 0x000fc80000000f00 */
[----:B------:R-:W-:Y:S05]  /*05e0*/  RET.REL.NODEC R4 `(_Z5primeP4nums) ;  /* 0xfffffff804847950 */ /* 0x000fea0003c3ffff */
.L_x_19:
        /* <DEDUP_REMOVED lines=9> */
.L_x_20:


//--------------------- .nv.shared._Z10sum_primesP4numsPfi --------------------------
	.section	.nv.shared._Z10sum_primesP4numsPfi,"aw",@nobits
	.sectionflags	@""
	.align	4
.nv.shared._Z10sum_primesP4numsPfi:
	.zero		2048


//--------------------- .nv.shared.reserved.0     --------------------------
	.section	.nv.shared.reserved.0,"aw",@nobits
	.weak		__nv_reservedSMEM_offset_0_alias
	.size		__nv_reservedSMEM_offset_0_alias, 0, 64
	.other		__nv_reservedSMEM_offset_0_alias,@"STO_CUDA_RESERVED_SHARED STV_DEFAULT"
__nv_reservedSMEM_offset_0_alias:
	.zero		0
	.zero		64


//--------------------- .nv.constant0._Z10sum_primesP4numsPfi --------------------------
	.section	.nv.constant0._Z10sum_primesP4numsPfi,"a",@progbits
	.sectionflags	@""
	.align	4
.nv.constant0._Z10sum_primesP4numsPfi:
	.zero		916


//--------------------- .nv.constant0._Z5primeP4nums --------------------------
	.section	.nv.constant0._Z5primeP4nums,"a",@progbits
	.sectionflags	@""
	.align	4
.nv.constant0._Z5primeP4nums:
	.zero		904


//--------------------- SYMBOLS --------------------------

	.type		.nv.reservedSmem.offset0,@object
	.size		.nv.reservedSmem.offset0,0x4
	.type		.nv.reservedSmem.cap,@object
	.size		.nv.reservedSmem.cap,0x4
